	.headerflags	@"EF_CUDA_TEXMODE_UNIFIED EF_CUDA_64BIT_ADDRESS EF_CUDA_ACCELERATORS EF_CUDA_SM90 EF_CUDA_VIRTUAL_SM(EF_CUDA_SM90)"
	.elftype	@"ET_EXEC"


//--------------------- .nv.info                  --------------------------
	.section	.nv.info,"",@"SHT_CUDA_INFO"
	.align	4


	//----- nvinfo : EIATTR_REGCOUNT
	.align		4
        /*0000*/ 	.byte	0x04, 0x2f
        /*0002*/ 	.short	(.L_2 - .L_1)
	.align		4
.L_1:
        /*0004*/ 	.word	index@(triton_per_fused_add_eq_log_mean_mul_neg_pow_rsub_0)
        /*0008*/ 	.word	0x0000001f


	//----- nvinfo : EIATTR_MIN_STACK_SIZE
	.align		4
.L_2:
        /*000c*/ 	.byte	0x04, 0x12
        /*000e*/ 	.short	(.L_4 - .L_3)
	.align		4
.L_3:
        /*0010*/ 	.word	index@(triton_per_fused_add_eq_log_mean_mul_neg_pow_rsub_0)
        /*0014*/ 	.word	0x00000000


	//----- nvinfo : EIATTR_FRAME_SIZE
	.align		4
.L_4:
        /*0018*/ 	.byte	0x04, 0x11
        /*001a*/ 	.short	(.L_6 - .L_5)
	.align		4
.L_5:
        /*001c*/ 	.word	index@(triton_per_fused_add_eq_log_mean_mul_neg_pow_rsub_0)
        /*0020*/ 	.word	0x00000000


	//----- nvinfo : EIATTR_MIN_STACK_SIZE
	.align		4
.L_6:
        /*0024*/ 	.byte	0x04, 0x12
        /*0026*/ 	.short	(.L_8 - .L_7)
	.align		4
.L_7:
        /*0028*/ 	.word	index@(triton_per_fused_add_eq_log_mean_mul_neg_pow_rsub_0)
        /*002c*/ 	.word	0x00000000
.L_8:


//--------------------- .nv.info.triton_per_fused_add_eq_log_mean_mul_neg_pow_rsub_0 --------------------------
	.section	.nv.info.triton_per_fused_add_eq_log_mean_mul_neg_pow_rsub_0,"",@"SHT_CUDA_INFO"
	.sectionflags	@""
	.align	4


	//----- nvinfo : EIATTR_CUDA_API_VERSION
	.align		4
        /*0000*/ 	.byte	0x04, 0x37
        /*0002*/ 	.short	(.L_10 - .L_9)
.L_9:
        /*0004*/ 	.word	0x0000007c


	//----- nvinfo : EIATTR_KPARAM_INFO
	.align		4
.L_10:
        /*0008*/ 	.byte	0x04, 0x17
        /*000a*/ 	.short	(.L_12 - .L_11)
.L_11:
        /*000c*/ 	.word	0x00000000
        /*0010*/ 	.short	0x0003
        /*0012*/ 	.short	0x0018
        /*0014*/ 	.byte	0x00, 0xf0, 0x11, 0x00


	//----- nvinfo : EIATTR_KPARAM_INFO
	.align		4
.L_12:
        /*0018*/ 	.byte	0x04, 0x17
        /*001a*/ 	.short	(.L_14 - .L_13)
.L_13:
        /*001c*/ 	.word	0x00000000
        /*0020*/ 	.short	0x0002
        /*0022*/ 	.short	0x0010
        /*0024*/ 	.byte	0x00, 0xf4, 0x21, 0x00


	//----- nvinfo : EIATTR_KPARAM_INFO
	.align		4
.L_14:
        /*0028*/ 	.byte	0x04, 0x17
        /*002a*/ 	.short	(.L_16 - .L_15)
.L_15:
        /*002c*/ 	.word	0x00000000
        /*0030*/ 	.short	0x0001
        /*0032*/ 	.short	0x0008
        /*0034*/ 	.byte	0x00, 0xf4, 0x21, 0x00


	//----- nvinfo : EIATTR_KPARAM_INFO
	.align		4
.L_16:
        /*0038*/ 	.byte	0x04, 0x17
        /*003a*/ 	.short	(.L_18 - .L_17)
.L_17:
        /*003c*/ 	.word	0x00000000
        /*0040*/ 	.short	0x0000
        /*0042*/ 	.short	0x0000
        /*0044*/ 	.byte	0x00, 0xf4, 0x21, 0x00


	//----- nvinfo : EIATTR_SPARSE_MMA_MASK
	.align		4
.L_18:
        /*0048*/ 	.byte	0x03, 0x50
        /*004a*/ 	.short	0x0000


	//----- nvinfo : EIATTR_MAXREG_COUNT
	.align		4
        /*004c*/ 	.byte	0x03, 0x1b
        /*004e*/ 	.short	0x00ff


	//----- nvinfo : EIATTR_COOP_GROUP_MASK_REGIDS
	.align		4
        /*0050*/ 	.byte	0x04, 0x29
        /*0052*/ 	.short	(.L_20 - .L_19)


	//   ....[0]....
.L_19:
        /*0054*/ 	.word	0xffffffff


	//   ....[1]....
        /*0058*/ 	.word	0xffffffff


	//   ....[2]....
        /*005c*/ 	.word	0xffffffff


	//   ....[3]....
        /*0060*/ 	.word	0xffffffff


	//   ....[4]....
        /*0064*/ 	.word	0xffffffff


	//   ....[5]....
        /*0068*/ 	.word	0xffffffff


	//----- nvinfo : EIATTR_COOP_GROUP_INSTR_OFFSETS
	.align		4
.L_20:
        /*006c*/ 	.byte	0x04, 0x28
        /*006e*/ 	.short	(.L_22 - .L_21)


	//   ....[0]....
.L_21:
        /*0070*/ 	.word	0x00001130


	//   ....[1]....
        /*0074*/ 	.word	0x00001150


	//   ....[2]....
        /*0078*/ 	.word	0x00001170


	//   ....[3]....
        /*007c*/ 	.word	0x00001190


	//   ....[4]....
        /*0080*/ 	.word	0x000011d0


	//   ....[5]....
        /*0084*/ 	.word	0x000012b0


	//----- nvinfo : EIATTR_EXIT_INSTR_OFFSETS
	.align		4
.L_22:
        /*0088*/ 	.byte	0x04, 0x1c
        /*008a*/ 	.short	(.L_24 - .L_23)


	//   ....[0]....
.L_23:
        /*008c*/ 	.word	0x00001320


	//   ....[1]....
        /*0090*/ 	.word	0x00001370


	//----- nvinfo : EIATTR_REQNTID
	.align		4
.L_24:
        /*0094*/ 	.byte	0x04, 0x10
        /*0096*/ 	.short	(.L_26 - .L_25)
.L_25:
        /*0098*/ 	.word	0x00000040
        /*009c*/ 	.word	0x00000001
        /*00a0*/ 	.word	0x00000001


	//----- nvinfo : EIATTR_CBANK_PARAM_SIZE
	.align		4
.L_26:
        /*00a4*/ 	.byte	0x03, 0x19
        /*00a6*/ 	.short	0x001c


	//----- nvinfo : EIATTR_PARAM_CBANK
	.align		4
        /*00a8*/ 	.byte	0x04, 0x0a
        /*00aa*/ 	.short	(.L_28 - .L_27)
	.align		4
.L_27:
        /*00ac*/ 	.word	index@(.nv.constant0.triton_per_fused_add_eq_log_mean_mul_neg_pow_rsub_0)
        /*00b0*/ 	.short	0x0210
        /*00b2*/ 	.short	0x001c


	//----- nvinfo : EIATTR_SW_WAR
	.align		4
.L_28:
        /*00b4*/ 	.byte	0x04, 0x36
        /*00b6*/ 	.short	(.L_30 - .L_29)
.L_29:
        /*00b8*/ 	.word	0x00000008
.L_30:


//--------------------- .nv.callgraph             --------------------------
	.section	.nv.callgraph,"",@"SHT_CUDA_CALLGRAPH"
	.align	4
	.sectionentsize	8
	.align		4
        /*0000*/ 	.word	0x00000000
	.align		4
        /*0004*/ 	.word	0xffffffff
	.align		4
        /*0008*/ 	.word	0x00000000
	.align		4
        /*000c*/ 	.word	0xfffffffe
	.align		4
        /*0010*/ 	.word	0x00000000
	.align		4
        /*0014*/ 	.word	0xfffffffd
	.align		4
        /*0018*/ 	.word	0x00000000
	.align		4
        /*001c*/ 	.word	0xfffffffc


//--------------------- .nv.constant4             --------------------------
	.section	.nv.constant4,"a",@progbits
	.align	8
	.align		8
.nv.constant4:
        /*0000*/ 	.dword	_$_str


//--------------------- .text.triton_per_fused_add_eq_log_mean_mul_neg_pow_rsub_0 --------------------------
	.section	.text.triton_per_fused_add_eq_log_mean_mul_neg_pow_rsub_0,"ax",@progbits
	.sectionflags	@"SHF_BARRIERS=1"
	.align	128
        .global         triton_per_fused_add_eq_log_mean_mul_neg_pow_rsub_0
        .type           triton_per_fused_add_eq_log_mean_mul_neg_pow_rsub_0,@function
        .size           triton_per_fused_add_eq_log_mean_mul_neg_pow_rsub_0,(.L_x_1 - triton_per_fused_add_eq_log_mean_mul_neg_pow_rsub_0)
        .other          triton_per_fused_add_eq_log_mean_mul_neg_pow_rsub_0,@"STO_CUDA_ENTRY STV_DEFAULT"
triton_per_fused_add_eq_log_mean_mul_neg_pow_rsub_0:
.text.triton_per_fused_add_eq_log_mean_mul_neg_pow_rsub_0:
[----:B------:R-:W0:Y:S02]  /*0000*/  LDC R1, c[0x0][0x28] ;  /* 0x00000a00ff017b82 */ /* 0x000e240000000800 */
[----:B------:R-:W1:Y:S01]  /*0010*/  S2R R22, SR_TID.X ;  /* 0x0000000000167919 */ /* 0x000e620000002100 */
[----:B------:R-:W2:Y:S01]  /*0020*/  LDC.64 R4, c[0x0][0x218] ;  /* 0x00008600ff047b82 */ /* 0x000ea20000000a00 */
[----:B------:R-:W-:Y:S01]  /*0030*/  ULDC.64 UR6, c[0x0][0x208] ;  /* 0x0000820000067ab9 */ /* 0x000fe20000000a00 */
[----:B-1----:R-:W-:-:S04]  /*0040*/  SHF.L.U32 R11, R22, 0x2, RZ ;  /* 0x00000002160b7819 */ /* 0x002fc800000006ff */
[----:B------:R-:W-:-:S05]  /*0050*/  LOP3.LUT R11, R11, 0xfc, RZ, 0xc0, !PT ;  /* 0x000000fc0b0b7812 */ /* 0x000fca00078ec0ff */
[----:B--2---:R-:W-:-:S06]  /*0060*/  IMAD.WIDE.U32 R4, R11, 0x4, R4 ;  /* 0x000000040b047825 */ /* 0x004fcc00078e0004 */
[----:B------:R-:W2:Y:S01]  /*0070*/  LDG.E.128 R4, desc[UR6][R4.64] ;  /* 0x0000000604047981 */ /* 0x000ea2000c1e1d00 */
[----:B------:R-:W-:Y:S01]  /*0080*/  HFMA2.MMA R13, -RZ, RZ, 1.5048828125, 33.21875 ;  /* 0x3e055027ff0d7435 */ /* 0x000fe200000001ff */
[C---:B--2---:R-:W-:Y:S01]  /*0090*/  FADD R0, R5.reuse, 9.9999999600419720025e-13 ;  /* 0x2b8cbccc05007421 */ /* 0x044fe20000000000 */
[----:B------:R-:W-:Y:S01]  /*00a0*/  FADD R12, R6, 9.9999999600419720025e-13 ;  /* 0x2b8cbccc060c7421 */ /* 0x000fe20000000000 */
[----:B------:R-:W-:Y:S01]  /*00b0*/  FADD R10, R4, 9.9999999600419720025e-13 ;  /* 0x2b8cbccc040a7421 */ /* 0x000fe20000000000 */
[----:B------:R-:W-:Y:S02]  /*00c0*/  FADD R15, -R5, 1 ;  /* 0x3f800000050f7421 */ /* 0x000fe40000000100 */
[----:B------:R-:W-:Y:S02]  /*00d0*/  FSETP.GEU.AND P2, PT, R0, 1.175494350822287508e-38, PT ;  /* 0x008000000000780b */ /* 0x000fe40003f4e000 */
[----:B------:R-:W-:Y:S01]  /*00e0*/  FSETP.GEU.AND P0, PT, R12, 1.175494350822287508e-38, PT ;  /* 0x008000000c00780b */ /* 0x000fe20003f0e000 */
[----:B------:R-:W-:Y:S01]  /*00f0*/  FADD R16, R15, 9.9999999600419720025e-13 ;  /* 0x2b8cbccc0f107421 */ /* 0x000fe20000000000 */
[----:B------:R-:W-:-:S02]  /*0100*/  FSETP.GEU.AND P1, PT, R10, 1.175494350822287508e-38, PT ;  /* 0x008000000a00780b */ /* 0x000fc40003f2e000 */
[----:B------:R-:W-:Y:S02]  /*0110*/  FSEL R9, RZ, -23, P2 ;  /* 0xc1b80000ff097808 */ /* 0x000fe40001000000 */
[----:B------:R-:W-:-:S05]  /*0120*/  FSETP.GEU.AND P3, PT, R16, 1.175494350822287508e-38, PT ;  /* 0x008000001000780b */ /* 0x000fca0003f6e000 */
[----:B------:R-:W-:Y:S02]  /*0130*/  @!P2 FMUL R0, R0, 8388608 ;  /* 0x4b0000000000a820 */ /* 0x000fe40000400000 */
[----:B------:R-:W-:Y:S02]  /*0140*/  @!P0 FMUL R12, R12, 8388608 ;  /* 0x4b0000000c0c8820 */ /* 0x000fe40000400000 */
[----:B------:R-:W-:Y:S01]  /*0150*/  @!P1 FMUL R10, R10, 8388608 ;  /* 0x4b0000000a0a9820 */ /* 0x000fe20000400000 */
[----:B------:R-:W-:Y:S02]  /*0160*/  IADD3 R3, R0, -0x3f2aaaab, RZ ;  /* 0xc0d5555500037810 */ /* 0x000fe40007ffe0ff */
[----:B------:R-:W-:Y:S01]  /*0170*/  IADD3 R19, R12, -0x3f2aaaab, RZ ;  /* 0xc0d555550c137810 */ /* 0x000fe20007ffe0ff */
[----:B------:R-:W-:Y:S01]  /*0180*/  @!P3 FMUL R16, R16, 8388608 ;  /* 0x4b0000001010b820 */ /* 0x000fe20000400000 */
[----:B------:R-:W-:Y:S02]  /*0190*/  LOP3.LUT R17, R3, 0xff800000, RZ, 0xc0, !PT ;  /* 0xff80000003117812 */ /* 0x000fe400078ec0ff */
[----:B------:R-:W-:-:S02]  /*01a0*/  LOP3.LUT R19, R19, 0xff800000, RZ, 0xc0, !PT ;  /* 0xff80000013137812 */ /* 0x000fc400078ec0ff */
[----:B------:R-:W-:Y:S02]  /*01b0*/  IADD3 R8, R0, -R17, RZ ;  /* 0x8000001100087210 */ /* 0x000fe40007ffe0ff */
[----:B------:R-:W-:Y:S02]  /*01c0*/  IADD3 R14, R12, -R19, RZ ;  /* 0x800000130c0e7210 */ /* 0x000fe40007ffe0ff */
[----:B------:R-:W-:Y:S01]  /*01d0*/  IADD3 R23, R10, -0x3f2aaaab, RZ ;  /* 0xc0d555550a177810 */ /* 0x000fe20007ffe0ff */
[----:B------:R-:W-:Y:S01]  /*01e0*/  FADD R8, R8, -1 ;  /* 0xbf80000008087421 */ /* 0x000fe20000000000 */
[----:B------:R-:W-:Y:S01]  /*01f0*/  I2FP.F32.S32 R20, R17 ;  /* 0x0000001100147245 */ /* 0x000fe20000201400 */
[----:B------:R-:W-:Y:S01]  /*0200*/  FADD R14, R14, -1 ;  /* 0xbf8000000e0e7421 */ /* 0x000fe20000000000 */
[----:B------:R-:W-:Y:S01]  /*0210*/  LOP3.LUT R23, R23, 0xff800000, RZ, 0xc0, !PT ;  /* 0xff80000017177812 */ /* 0x000fe200078ec0ff */
[-C--:B------:R-:W-:Y:S01]  /*0220*/  FFMA.FTZ R21, R8, -R13.reuse, 0.14084610342979431152 ;  /* 0x3e1039f608157423 */ /* 0x080fe2000001080d */
[----:B------:R-:W-:Y:S01]  /*0230*/  ISETP.GE.U32.AND P4, PT, R0, 0x7f800000, PT ;  /* 0x7f8000000000780c */ /* 0x000fe20003f86070 */
[----:B------:R-:W-:Y:S01]  /*0240*/  FFMA.FTZ R25, R14, -R13, 0.14084610342979431152 ;  /* 0x3e1039f60e197423 */ /* 0x000fe2000001080d */
[----:B------:R-:W-:Y:S01]  /*0250*/  IADD3 R18, R10, -R23, RZ ;  /* 0x800000170a127210 */ /* 0x000fe20007ffe0ff */
[----:B------:R-:W-:Y:S01]  /*0260*/  FFMA.FTZ R21, R8, R21, -0.12148627638816833496 ;  /* 0xbdf8cdcc08157423 */ /* 0x000fe20000010015 */
[----:B------:R-:W-:Y:S01]  /*0270*/  FFMA.FTZ R9, R20, 1.1920928955078125e-07, R9 ;  /* 0x3400000014097823 */ /* 0x000fe20000010009 */
[----:B------:R-:W-:Y:S01]  /*0280*/  FFMA.FTZ R25, R14, R25, -0.12148627638816833496 ;  /* 0xbdf8cdcc0e197423 */ /* 0x000fe20000010019 */
[----:B------:R-:W-:Y:S01]  /*0290*/  ISETP.GE.U32.AND P5, PT, R10, 0x7f800000, PT ;  /* 0x7f8000000a00780c */ /* 0x000fe20003fa6070 */
[----:B------:R-:W-:Y:S01]  /*02a0*/  FFMA.FTZ R21, R8, R21, 0.13980610668659210205 ;  /* 0x3e0f295508157423 */ /* 0x000fe20000010015 */
[----:B------:R-:W-:Y:S01]  /*02b0*/  FADD R18, R18, -1 ;  /* 0xbf80000012127421 */ /* 0x000fe20000000000 */
[----:B------:R-:W-:Y:S01]  /*02c0*/  FFMA.FTZ R25, R14, R25, 0.13980610668659210205 ;  /* 0x3e0f29550e197423 */ /* 0x000fe20000010019 */
[----:B------:R-:W-:Y:S01]  /*02d0*/  FSETP.NEU.AND P2, PT, R0, RZ, PT ;  /* 0x000000ff0000720b */ /* 0x000fe20003f4d000 */
[----:B------:R-:W-:Y:S01]  /*02e0*/  FFMA.FTZ R21, R8, R21, -0.16684235632419586182 ;  /* 0xbe2ad8b908157423 */ /* 0x000fe20000010015 */
[----:B------:R-:W-:Y:S01]  /*02f0*/  FFMA.FTZ R3, R18, -R13, 0.14084610342979431152 ;  /* 0x3e1039f612037423 */ /* 0x000fe2000001080d */
[----:B------:R-:W-:Y:S01]  /*0300*/  FFMA.FTZ R25, R14, R25, -0.16684235632419586182 ;  /* 0xbe2ad8b90e197423 */ /* 0x000fe20000010019 */
[----:B------:R-:W-:Y:S01]  /*0310*/  I2FP.F32.S32 R23, R23 ;  /* 0x0000001700177245 */ /* 0x000fe20000201400 */
[----:B------:R-:W-:Y:S01]  /*0320*/  FFMA.FTZ R21, R8, R21, 0.20012299716472625732 ;  /* 0x3e4ced0b08157423 */ /* 0x000fe20000010015 */
[----:B------:R-:W-:Y:S01]  /*0330*/  FFMA.FTZ R3, R18, R3, -0.12148627638816833496 ;  /* 0xbdf8cdcc12037423 */ /* 0x000fe20000010003 */
[----:B------:R-:W-:Y:S01]  /*0340*/  FFMA.FTZ R25, R14, R25, 0.20012299716472625732 ;  /* 0x3e4ced0b0e197423 */ /* 0x000fe20000010019 */
[----:B------:R-:W-:Y:S01]  /*0350*/  IADD3 R17, R16, -0x3f2aaaab, RZ ;  /* 0xc0d5555510117810 */ /* 0x000fe20007ffe0ff */
[----:B------:R-:W-:Y:S01]  /*0360*/  FFMA.FTZ R21, R8, R21, -0.24999669194221496582 ;  /* 0xbe7fff2208157423 */ /* 0x000fe20000010015 */
[----:B------:R-:W-:Y:S01]  /*0370*/  FFMA.FTZ R3, R18, R3, 0.13980610668659210205 ;  /* 0x3e0f295512037423 */ /* 0x000fe20000010003 */
[----:B------:R-:W-:Y:S01]  /*0380*/  FFMA.FTZ R25, R14, R25, -0.24999669194221496582 ;  /* 0xbe7fff220e197423 */ /* 0x000fe20000010019 */
[----:B------:R-:W-:Y:S01]  /*0390*/  LOP3.LUT R17, R17, 0xff800000, RZ, 0xc0, !PT ;  /* 0xff80000011117812 */ /* 0x000fe200078ec0ff */
[----:B------:R-:W-:Y:S01]  /*03a0*/  FFMA.FTZ R21, R8, R21, 0.33333182334899902344 ;  /* 0x3eaaaa7808157423 */ /* 0x000fe20000010015 */
[----:B------:R-:W-:Y:S01]  /*03b0*/  FFMA.FTZ R3, R18, R3, -0.16684235632419586182 ;  /* 0xbe2ad8b912037423 */ /* 0x000fe20000010003 */
[----:B------:R-:W-:Y:S01]  /*03c0*/  FFMA.FTZ R25, R14, R25, 0.33333182334899902344 ;  /* 0x3eaaaa780e197423 */ /* 0x000fe20000010019 */
[----:B------:R-:W-:Y:S01]  /*03d0*/  IADD3 R24, R16, -R17, RZ ;  /* 0x8000001110187210 */ /* 0x000fe20007ffe0ff */
[----:B------:R-:W-:Y:S01]  /*03e0*/  FFMA.FTZ R21, R8, R21, -0.5 ;  /* 0xbf00000008157423 */ /* 0x000fe20000010015 */
[----:B------:R-:W-:Y:S01]  /*03f0*/  FFMA.FTZ R3, R18, R3, 0.20012299716472625732 ;  /* 0x3e4ced0b12037423 */ /* 0x000fe20000010003 */
[----:B------:R-:W-:-:S02]  /*0400*/  FFMA.FTZ R25, R14, R25, -0.5 ;  /* 0xbf0000000e197423 */ /* 0x000fc40000010019 */
[----:B------:R-:W-:Y:S01]  /*0410*/  FMUL R21, R8, R21 ;  /* 0x0000001508157220 */ /* 0x000fe20000400000 */
[----:B------:R-:W-:Y:S01]  /*0420*/  FFMA.FTZ R3, R18, R3, -0.24999669194221496582 ;  /* 0xbe7fff2212037423 */ /* 0x000fe20000010003 */
[----:B------:R-:W-:Y:S01]  /*0430*/  FMUL R25, R14, R25 ;  /* 0x000000190e197220 */ /* 0x000fe20000400000 */
[----:B------:R-:W-:Y:S01]  /*0440*/  FADD R24, R24, -1 ;  /* 0xbf80000018187421 */ /* 0x000fe20000000000 */
[----:B------:R-:W-:Y:S01]  /*0450*/  FFMA.FTZ R8, R8, R21, R8 ;  /* 0x0000001508087223 */ /* 0x000fe20000010008 */
[----:B------:R-:W-:Y:S01]  /*0460*/  FFMA.FTZ R3, R18, R3, 0.33333182334899902344 ;  /* 0x3eaaaa7812037423 */ /* 0x000fe20000010003 */
[----:B------:R-:W-:Y:S01]  /*0470*/  FFMA.FTZ R21, R14, R25, R14 ;  /* 0x000000190e157223 */ /* 0x000fe2000001000e */
[----:B------:R-:W-:Y:S01]  /*0480*/  @P4 MOV R25, 0x7f800000 ;  /* 0x7f80000000194802 */ /* 0x000fe20000000f00 */
[----:B------:R-:W-:Y:S01]  /*0490*/  FFMA.FTZ R14, R9, 0.69314718246459960938, R8 ;  /* 0x3f317218090e7823 */ /* 0x000fe20000010008 */
[----:B------:R-:W-:Y:S01]  /*04a0*/  FFMA.FTZ R3, R18, R3, -0.5 ;  /* 0xbf00000012037423 */ /* 0x000fe20000010003 */
[----:B------:R-:W1:Y:S01]  /*04b0*/  LDC.64 R8, c[0x0][0x220] ;  /* 0x00008800ff087b82 */ /* 0x000e620000000a00 */
[----:B------:R-:W-:Y:S01]  /*04c0*/  FFMA.FTZ R27, R24, -R13, 0.14084610342979431152 ;  /* 0x3e1039f6181b7423 */ /* 0x000fe2000001080d */
[----:B------:R-:W-:Y:S01]  /*04d0*/  @P4 FFMA.FTZ R14, R0, R25, +INF ;  /* 0x7f800000000e4423 */ /* 0x000fe20000010019 */
[----:B------:R-:W-:Y:S01]  /*04e0*/  FMUL R3, R18, R3 ;  /* 0x0000000312037220 */ /* 0x000fe20000400000 */
[----:B------:R-:W-:Y:S01]  /*04f0*/  FSEL R0, RZ, -23, P1 ;  /* 0xc1b80000ff007808 */ /* 0x000fe20000800000 */
[----:B------:R-:W-:Y:S01]  /*0500*/  FFMA.FTZ R27, R24, R27, -0.12148627638816833496 ;  /* 0xbdf8cdcc181b7423 */ /* 0x000fe2000001001b */
[----:B------:R-:W-:Y:S01]  /*0510*/  @P5 MOV R25, 0x7f800000 ;  /* 0x7f80000000195802 */ /* 0x000fe20000000f00 */
[----:B------:R-:W-:Y:S01]  /*0520*/  FFMA.FTZ R20, R18, R3, R18 ;  /* 0x0000000312147223 */ /* 0x000fe20000010012 */
[----:B------:R-:W-:Y:S01]  /*0530*/  FADD R3, -R4, 1 ;  /* 0x3f80000004037421 */ /* 0x000fe20000000100 */
[----:B------:R-:W-:Y:S01]  /*0540*/  FFMA.FTZ R23, R23, 1.1920928955078125e-07, R0 ;  /* 0x3400000017177823 */ /* 0x000fe20000010000 */
[----:B------:R-:W-:Y:S01]  /*0550*/  FSETP.NEU.AND P1, PT, R10, RZ, PT ;  /* 0x000000ff0a00720b */ /* 0x000fe20003f2d000 */
[----:B------:R-:W-:Y:S01]  /*0560*/  FFMA.FTZ R27, R24, R27, 0.13980610668659210205 ;  /* 0x3e0f2955181b7423 */ /* 0x000fe2000001001b */
[----:B------:R-:W-:Y:S01]  /*0570*/  FADD R18, R3, 9.9999999600419720025e-13 ;  /* 0x2b8cbccc03127421 */ /* 0x000fe20000000000 */
[----:B------:R-:W-:Y:S01]  /*0580*/  FFMA.FTZ R0, R23, 0.69314718246459960938, R20 ;  /* 0x3f31721817007823 */ /* 0x000fe20000010014 */
[----:B------:R-:W-:Y:S01]  /*0590*/  @P5 FFMA.FTZ R0, R10, R25, +INF ;  /* 0x7f8000000a005423 */ /* 0x000fe20000010019 */
[----:B------:R-:W-:-:S02]  /*05a0*/  FFMA.FTZ R27, R24, R27, -0.16684235632419586182 ;  /* 0xbe2ad8b9181b7423 */ /* 0x000fc4000001001b */
[----:B------:R-:W-:Y:S01]  /*05b0*/  FSETP.GEU.AND P4, PT, R18, 1.175494350822287508e-38, PT ;  /* 0x008000001200780b */ /* 0x000fe20003f8e000 */
[----:B-1----:R-:W-:Y:S01]  /*05c0*/  IMAD.WIDE.U32 R8, R11, 0x4, R8 ;  /* 0x000000040b087825 */ /* 0x002fe200078e0008 */
[----:B------:R-:W-:-:S03]  /*05d0*/  I2FP.F32.S32 R20, R19 ;  /* 0x0000001300147245 */ /* 0x000fc60000201400 */
[----:B------:R-:W-:Y:S02]  /*05e0*/  FFMA.FTZ R27, R24, R27, 0.20012299716472625732 ;  /* 0x3e4ced0b181b7423 */ /* 0x000fe4000001001b */
[----:B------:R-:W2:Y:S06]  /*05f0*/  LDG.E.128 R8, desc[UR6][R8.64] ;  /* 0x0000000608087981 */ /* 0x000eac000c1e1d00 */
[----:B------:R-:W-:Y:S01]  /*0600*/  @!P4 FMUL R18, R18, 8388608 ;  /* 0x4b0000001212c820 */ /* 0x000fe20000400000 */
[----:B------:R-:W-:Y:S01]  /*0610*/  FSEL R19, RZ, -23, P0 ;  /* 0xc1b80000ff137808 */ /* 0x000fe20000000000 */
[----:B------:R-:W-:-:S03]  /*0620*/  FFMA.FTZ R27, R24, R27, -0.24999669194221496582 ;  /* 0xbe7fff22181b7423 */ /* 0x000fc6000001001b */
[----:B------:R-:W-:Y:S02]  /*0630*/  IADD3 R23, R18, -0x3f2aaaab, RZ ;  /* 0xc0d5555512177810 */ /* 0x000fe40007ffe0ff */
[----:B------:R-:W-:Y:S01]  /*0640*/  ISETP.GE.U32.AND P0, PT, R12, 0x7f800000, PT ;  /* 0x7f8000000c00780c */ /* 0x000fe20003f06070 */
[----:B------:R-:W-:Y:S01]  /*0650*/  FFMA.FTZ R20, R20, 1.1920928955078125e-07, R19 ;  /* 0x3400000014147823 */ /* 0x000fe20000010013 */
[----:B------:R-:W-:Y:S01]  /*0660*/  LOP3.LUT R23, R23, 0xff800000, RZ, 0xc0, !PT ;  /* 0xff80000017177812 */ /* 0x000fe200078ec0ff */
[----:B------:R-:W-:-:S03]  /*0670*/  FFMA.FTZ R27, R24, R27, 0.33333182334899902344 ;  /* 0x3eaaaa78181b7423 */ /* 0x000fc6000001001b */
[----:B------:R-:W-:Y:S01]  /*0680*/  IADD3 R26, R18, -R23, RZ ;  /* 0x80000017121a7210 */ /* 0x000fe20007ffe0ff */
[----:B------:R-:W-:Y:S01]  /*0690*/  FFMA.FTZ R21, R20, 0.69314718246459960938, R21 ;  /* 0x3f31721814157823 */ /* 0x000fe20000010015 */
[----:B------:R-:W-:-:S03]  /*06a0*/  FFMA.FTZ R27, R24, R27, -0.5 ;  /* 0xbf000000181b7423 */ /* 0x000fc6000001001b */
[----:B------:R-:W-:Y:S02]  /*06b0*/  FADD R26, R26, -1 ;  /* 0xbf8000001a1a7421 */ /* 0x000fe40000000000 */
[----:B------:R-:W-:Y:S01]  /*06c0*/  @P0 MOV R25, 0x7f800000 ;  /* 0x7f80000000190802 */ /* 0x000fe20000000f00 */
[----:B------:R-:W-:Y:S01]  /*06d0*/  FADD R20, -R6, 1 ;  /* 0x3f80000006147421 */ /* 0x000fe20000000100 */
[----:B------:R-:W-:Y:S01]  /*06e0*/  FFMA.FTZ R19, R26, -R13, 0.14084610342979431152 ;  /* 0x3e1039f61a137423 */ /* 0x000fe2000001080d */
[----:B------:R-:W-:-:S03]  /*06f0*/  FMUL R27, R24, R27 ;  /* 0x0000001b181b7220 */ /* 0x000fc60000400000 */
[----:B------:R-:W-:Y:S01]  /*0700*/  FFMA.FTZ R19, R26, R19, -0.12148627638816833496 ;  /* 0xbdf8cdcc1a137423 */ /* 0x000fe20000010013 */
[----:B------:R-:W-:Y:S01]  /*0710*/  @P0 FFMA.FTZ R21, R12, R25, +INF ;  /* 0x7f8000000c150423 */ /* 0x000fe20000010019 */
[----:B------:R-:W-:Y:S02]  /*0720*/  FFMA.FTZ R24, R24, R27, R24 ;  /* 0x0000001b18187223 */ /* 0x000fe40000010018 */
[----:B------:R-:W-:-:S04]  /*0730*/  FFMA.FTZ R19, R26, R19, 0.13980610668659210205 ;  /* 0x3e0f29551a137423 */ /* 0x000fc80000010013 */
[----:B------:R-:W-:-:S04]  /*0740*/  FFMA.FTZ R19, R26, R19, -0.16684235632419586182 ;  /* 0xbe2ad8b91a137423 */ /* 0x000fc80000010013 */
[----:B------:R-:W-:Y:S01]  /*0750*/  FFMA.FTZ R25, R26, R19, 0.20012299716472625732 ;  /* 0x3e4ced0b1a197423 */ /* 0x000fe20000010013 */
[----:B------:R-:W-:-:S03]  /*0760*/  FADD R19, R20, 9.9999999600419720025e-13 ;  /* 0x2b8cbccc14137421 */ /* 0x000fc60000000000 */
[C---:B------:R-:W-:Y:S02]  /*0770*/  FFMA.FTZ R25, R26.reuse, R25, -0.24999669194221496582 ;  /* 0xbe7fff221a197423 */ /* 0x040fe40000010019 */
[----:B------:R-:W-:Y:S02]  /*0780*/  FSETP.GEU.AND P5, PT, R19, 1.175494350822287508e-38, PT ;  /* 0x008000001300780b */ /* 0x000fe40003fae000 */
[----:B------:R-:W-:-:S04]  /*0790*/  FFMA.FTZ R25, R26, R25, 0.33333182334899902344 ;  /* 0x3eaaaa781a197423 */ /* 0x000fc80000010019 */
[----:B------:R-:W-:Y:S01]  /*07a0*/  FFMA.FTZ R25, R26, R25, -0.5 ;  /* 0xbf0000001a197423 */ /* 0x000fe20000010019 */
[----:B------:R-:W-:-:S03]  /*07b0*/  FSETP.NEU.AND P0, PT, R12, RZ, PT ;  /* 0x000000ff0c00720b */ /* 0x000fc60003f0d000 */
[----:B------:R-:W-:-:S03]  /*07c0*/  FMUL R25, R26, R25 ;  /* 0x000000191a197220 */ /* 0x000fc60000400000 */
[----:B------:R-:W-:Y:S01]  /*07d0*/  @!P5 FMUL R19, R19, 8388608 ;  /* 0x4b0000001313d820 */ /* 0x000fe20000400000 */
[----:B------:R-:W-:Y:S01]  /*07e0*/  FFMA.FTZ R12, R26, R25, R26 ;  /* 0x000000191a0c7223 */ /* 0x000fe2000001001a */
[----:B------:R-:W-:Y:S02]  /*07f0*/  I2FP.F32.S32 R26, R17 ;  /* 0x00000011001a7245 */ /* 0x000fe40000201400 */
[----:B------:R-:W-:Y:S02]  /*0800*/  FSEL R17, RZ, -23, P3 ;  /* 0xc1b80000ff117808 */ /* 0x000fe40001800000 */
[----:B------:R-:W-:-:S03]  /*0810*/  IADD3 R28, R19, -0x3f2aaaab, RZ ;  /* 0xc0d55555131c7810 */ /* 0x000fc60007ffe0ff */
[----:B------:R-:W-:Y:S01]  /*0820*/  FFMA.FTZ R17, R26, 1.1920928955078125e-07, R17 ;  /* 0x340000001a117823 */ /* 0x000fe20000010011 */
[----:B------:R-:W-:-:S03]  /*0830*/  LOP3.LUT R28, R28, 0xff800000, RZ, 0xc0, !PT ;  /* 0xff8000001c1c7812 */ /* 0x000fc600078ec0ff */
[----:B------:R-:W-:Y:S01]  /*0840*/  FFMA.FTZ R24, R17, 0.69314718246459960938, R24 ;  /* 0x3f31721811187823 */ /* 0x000fe20000010018 */
[----:B------:R-:W-:Y:S02]  /*0850*/  IADD3 R26, R19, -R28, RZ ;  /* 0x8000001c131a7210 */ /* 0x000fe40007ffe0ff */
[----:B------:R-:W-:Y:S02]  /*0860*/  I2FP.F32.S32 R17, R23 ;  /* 0x0000001700117245 */ /* 0x000fe40000201400 */
[----:B------:R-:W-:Y:S01]  /*0870*/  FSEL R23, RZ, -23, P4 ;  /* 0xc1b80000ff177808 */ /* 0x000fe20002000000 */
[----:B------:R-:W-:-:S04]  /*0880*/  FADD R26, R26, -1 ;  /* 0xbf8000001a1a7421 */ /* 0x000fc80000000000 */
[----:B------:R-:W-:Y:S01]  /*0890*/  FFMA.FTZ R23, R17, 1.1920928955078125e-07, R23 ;  /* 0x3400000011177823 */ /* 0x000fe20000010017 */
[----:B------:R-:W-:-:S04]  /*08a0*/  FFMA.FTZ R17, R26, -R13, 0.14084610342979431152 ;  /* 0x3e1039f61a117423 */ /* 0x000fc8000001080d */
[----:B------:R-:W-:-:S04]  /*08b0*/  FFMA.FTZ R17, R26, R17, -0.12148627638816833496 ;  /* 0xbdf8cdcc1a117423 */ /* 0x000fc80000010011 */
[----:B------:R-:W-:-:S04]  /*08c0*/  FFMA.FTZ R17, R26, R17, 0.13980610668659210205 ;  /* 0x3e0f29551a117423 */ /* 0x000fc80000010011 */
[----:B------:R-:W-:-:S04]  /*08d0*/  FFMA.FTZ R17, R26, R17, -0.16684235632419586182 ;  /* 0xbe2ad8b91a117423 */ /* 0x000fc80000010011 */
[----:B------:R-:W-:Y:S01]  /*08e0*/  FFMA.FTZ R17, R26, R17, 0.20012299716472625732 ;  /* 0x3e4ced0b1a117423 */ /* 0x000fe20000010011 */
[----:B------:R-:W-:-:S03]  /*08f0*/  ISETP.GE.U32.AND P4, PT, R16, 0x7f800000, PT ;  /* 0x7f8000001000780c */ /* 0x000fc60003f86070 */
[----:B------:R-:W-:-:S04]  /*0900*/  FFMA.FTZ R17, R26, R17, -0.24999669194221496582 ;  /* 0xbe7fff221a117423 */ /* 0x000fc80000010011 */
[----:B------:R-:W-:-:S04]  /*0910*/  FFMA.FTZ R17, R26, R17, 0.33333182334899902344 ;  /* 0x3eaaaa781a117423 */ /* 0x000fc80000010011 */
[----:B------:R-:W-:Y:S01]  /*0920*/  FFMA.FTZ R17, R26, R17, -0.5 ;  /* 0xbf0000001a117423 */ /* 0x000fe20000010011 */
[----:B------:R-:W-:-:S03]  /*0930*/  FFMA.FTZ R12, R23, 0.69314718246459960938, R12 ;  /* 0x3f317218170c7823 */ /* 0x000fc6000001000c */
[----:B------:R-:W-:Y:S01]  /*0940*/  FMUL R17, R26, R17 ;  /* 0x000000111a117220 */ /* 0x000fe20000400000 */
[----:B------:R-:W-:-:S03]  /*0950*/  @P4 MOV R23, 0x7f800000 ;  /* 0x7f80000000174802 */ /* 0x000fc60000000f00 */
[----:B------:R-:W-:Y:S01]  /*0960*/  FFMA.FTZ R17, R26, R17, R26 ;  /* 0x000000111a117223 */ /* 0x000fe2000001001a */
[----:B------:R-:W-:Y:S01]  /*0970*/  FADD R26, R7, 9.9999999600419720025e-13 ;  /* 0x2b8cbccc071a7421 */ /* 0x000fe20000000000 */
[----:B------:R-:W-:Y:S01]  /*0980*/  ISETP.GE.U32.AND P3, PT, R18, 0x7f800000, PT ;  /* 0x7f8000001200780c */ /* 0x000fe20003f66070 */
[----:B------:R-:W-:-:S03]  /*0990*/  @P4 FFMA.FTZ R24, R16, R23, +INF ;  /* 0x7f80000010184423 */ /* 0x000fc60000010017 */
[----:B------:R-:W-:Y:S02]  /*09a0*/  FSETP.GEU.AND P4, PT, R26, 1.175494350822287508e-38, PT ;  /* 0x008000001a00780b */ /* 0x000fe40003f8e000 */
[----:B------:R-:W-:Y:S02]  /*09b0*/  I2FP.F32.S32 R28, R28 ;  /* 0x0000001c001c7245 */ /* 0x000fe40000201400 */
[----:B------:R-:W-:Y:S02]  /*09c0*/  FSEL R23, RZ, -23, P5 ;  /* 0xc1b80000ff177808 */ /* 0x000fe40002800000 */
[----:B------:R-:W-:-:S03]  /*09d0*/  ISETP.GE.U32.AND P5, PT, R19, 0x7f800000, PT ;  /* 0x7f8000001300780c */ /* 0x000fc60003fa6070 */
[----:B------:R-:W-:Y:S01]  /*09e0*/  FFMA.FTZ R28, R28, 1.1920928955078125e-07, R23 ;  /* 0x340000001c1c7823 */ /* 0x000fe20000010017 */
[----:B------:R-:W-:-:S03]  /*09f0*/  @P3 MOV R23, 0x7f800000 ;  /* 0x7f80000000173802 */ /* 0x000fc60000000f00 */
[----:B------:R-:W-:Y:S02]  /*0a00*/  @!P4 FMUL R26, R26, 8388608 ;  /* 0x4b0000001a1ac820 */ /* 0x000fe40000400000 */
[----:B------:R-:W-:Y:S01]  /*0a10*/  @P3 FFMA.FTZ R12, R18, R23, +INF ;  /* 0x7f800000120c3423 */ /* 0x000fe20000010017 */
[----:B------:R-:W-:Y:S01]  /*0a20*/  FSETP.NEU.AND P3, PT, R16, RZ, PT ;  /* 0x000000ff1000720b */ /* 0x000fe20003f6d000 */
[----:B------:R-:W-:Y:S01]  /*0a30*/  FFMA.FTZ R16, R28, 0.69314718246459960938, R17 ;  /* 0x3f3172181c107823 */ /* 0x000fe20000010011 */
[----:B------:R-:W-:Y:S02]  /*0a40*/  IADD3 R17, R26, -0x3f2aaaab, RZ ;  /* 0xc0d555551a117810 */ /* 0x000fe40007ffe0ff */
[----:B------:R-:W-:Y:S02]  /*0a50*/  @P5 MOV R28, 0x7f800000 ;  /* 0x7f800000001c5802 */ /* 0x000fe40000000f00 */
[----:B------:R-:W-:-:S03]  /*0a60*/  LOP3.LUT R17, R17, 0xff800000, RZ, 0xc0, !PT ;  /* 0xff80000011117812 */ /* 0x000fc600078ec0ff */
[----:B------:R-:W-:Y:S01]  /*0a70*/  @P5 FFMA.FTZ R16, R19, R28, +INF ;  /* 0x7f80000013105423 */ /* 0x000fe2000001001c */
        /* <DEDUP_REMOVED lines=13> */
[----:B------:R-:W-:-:S04]  /*0b50*/  FFMA.FTZ R17, R28, R17, -0.5 ;  /* 0xbf0000001c117423 */ /* 0x000fc80000010011 */
[----:B------:R-:W-:Y:S01]  /*0b60*/  FMUL R17, R28, R17 ;  /* 0x000000111c117220 */ /* 0x000fe20000400000 */
[----:B------:R-:W-:-:S03]  /*0b70*/  @P4 MOV R25, 0x7f800000 ;  /* 0x7f80000000194802 */ /* 0x000fc60000000f00 */
[----:B------:R-:W-:Y:S01]  /*0b80*/  FFMA.FTZ R28, R28, R17, R28 ;  /* 0x000000111c1c7223 */ /* 0x000fe2000001001c */
[----:B------:R-:W-:-:S03]  /*0b90*/  FADD R17, -R7, 1 ;  /* 0x3f80000007117421 */ /* 0x000fc60000000100 */
[----:B------:R-:W-:Y:S01]  /*0ba0*/  FFMA.FTZ R23, R23, 0.69314718246459960938, R28 ;  /* 0x3f31721817177823 */ /* 0x000fe2000001001c */
[----:B------:R-:W-:Y:S01]  /*0bb0*/  @P4 FFMA.FTZ R23, R26, R25, +INF ;  /* 0x7f8000001a174423 */ /* 0x000fe20000010019 */
[----:B------:R-:W-:-:S05]  /*0bc0*/  FADD R25, R17, 9.9999999600419720025e-13 ;  /* 0x2b8cbccc11197421 */ /* 0x000fca0000000000 */
[----:B------:R-:W-:Y:S02]  /*0bd0*/  FSETP.GEU.AND P4, PT, R25, 1.175494350822287508e-38, PT ;  /* 0x008000001900780b */ /* 0x000fe40003f8e000 */
[----:B------:R-:W-:Y:S01]  /*0be0*/  FSETP.NEU.AND P5, PT, R26, RZ, PT ;  /* 0x000000ff1a00720b */ /* 0x000fe20003fad000 */
[----:B------:R-:W-:-:S10]  /*0bf0*/  FADD R14, RZ, -R14 ;  /* 0x8000000eff0e7221 */ /* 0x000fd40000000000 */
[----:B------:R-:W-:-:S05]  /*0c00*/  @!P4 FMUL R25, R25, 8388608 ;  /* 0x4b0000001919c820 */ /* 0x000fca0000400000 */
[----:B------:R-:W-:Y:S02]  /*0c10*/  IADD3 R26, R25, -0x3f2aaaab, RZ ;  /* 0xc0d55555191a7810 */ /* 0x000fe40007ffe0ff */
[----:B------:R-:W-:Y:S02]  /*0c20*/  FSEL R14, R14, +INF , P2 ;  /* 0x7f8000000e0e7808 */ /* 0x000fe40001000000 */
[----:B------:R-:W-:Y:S02]  /*0c30*/  LOP3.LUT R26, R26, 0xff800000, RZ, 0xc0, !PT ;  /* 0xff8000001a1a7812 */ /* 0x000fe400078ec0ff */
[----:B------:R-:W-:Y:S02]  /*0c40*/  FSETP.NEU.AND P2, PT, R18, RZ, PT ;  /* 0x000000ff1200720b */ /* 0x000fe40003f4d000 */
[----:B------:R-:W-:-:S05]  /*0c50*/  IADD3 R18, R25, -R26, RZ ;  /* 0x8000001a19127210 */ /* 0x000fca0007ffe0ff */
[----:B------:R-:W-:-:S04]  /*0c60*/  FADD R18, R18, -1 ;  /* 0xbf80000012127421 */ /* 0x000fc80000000000 */
[----:B------:R-:W-:-:S04]  /*0c70*/  FFMA.FTZ R13, R18, -R13, 0.14084610342979431152 ;  /* 0x3e1039f6120d7423 */ /* 0x000fc8000001080d */
[----:B------:R-:W-:-:S04]  /*0c80*/  FFMA.FTZ R13, R18, R13, -0.12148627638816833496 ;  /* 0xbdf8cdcc120d7423 */ /* 0x000fc8000001000d */
[----:B------:R-:W-:-:S04]  /*0c90*/  FFMA.FTZ R13, R18, R13, 0.13980610668659210205 ;  /* 0x3e0f2955120d7423 */ /* 0x000fc8000001000d */
[----:B------:R-:W-:-:S04]  /*0ca0*/  FFMA.FTZ R13, R18, R13, -0.16684235632419586182 ;  /* 0xbe2ad8b9120d7423 */ /* 0x000fc8000001000d */
[----:B------:R-:W-:-:S04]  /*0cb0*/  FFMA.FTZ R13, R18, R13, 0.20012299716472625732 ;  /* 0x3e4ced0b120d7423 */ /* 0x000fc8000001000d */
[----:B------:R-:W-:Y:S01]  /*0cc0*/  FFMA.FTZ R13, R18, R13, -0.24999669194221496582 ;  /* 0xbe7fff22120d7423 */ /* 0x000fe2000001000d */
[----:B------:R-:W-:-:S03]  /*0cd0*/  FADD R0, RZ, -R0 ;  /* 0x80000000ff007221 */ /* 0x000fc60000000000 */
[----:B------:R-:W-:Y:S01]  /*0ce0*/  FFMA.FTZ R13, R18, R13, 0.33333182334899902344 ;  /* 0x3eaaaa78120d7423 */ /* 0x000fe2000001000d */
[----:B------:R-:W-:-:S03]  /*0cf0*/  ISETP.GE.U32.AND P6, PT, R25, 0x7f800000, PT ;  /* 0x7f8000001900780c */ /* 0x000fc60003fc6070 */
[----:B------:R-:W-:Y:S01]  /*0d00*/  FFMA.FTZ R13, R18, R13, -0.5 ;  /* 0xbf000000120d7423 */ /* 0x000fe2000001000d */
[----:B------:R-:W-:Y:S02]  /*0d10*/  FSEL R0, R0, +INF , P1 ;  /* 0x7f80000000007808 */ /* 0x000fe40000800000 */
[----:B------:R-:W-:Y:S01]  /*0d20*/  FSETP.NEU.AND P1, PT, R19, RZ, PT ;  /* 0x000000ff1300720b */ /* 0x000fe20003f2d000 */
[C---:B------:R-:W-:Y:S01]  /*0d30*/  FMUL R19, R18.reuse, R13 ;  /* 0x0000000d12137220 */ /* 0x040fe20000400000 */
[----:B------:R-:W-:Y:S02]  /*0d40*/  I2FP.F32.S32 R26, R26 ;  /* 0x0000001a001a7245 */ /* 0x000fe40000201400 */
[----:B------:R-:W-:Y:S01]  /*0d50*/  FSEL R13, RZ, -23, P4 ;  /* 0xc1b80000ff0d7808 */ /* 0x000fe20002000000 */
[----:B------:R-:W-:-:S04]  /*0d60*/  FFMA.FTZ R18, R18, R19, R18 ;  /* 0x0000001312127223 */ /* 0x000fc80000010012 */
[----:B------:R-:W-:Y:S01]  /*0d70*/  FFMA.FTZ R13, R26, 1.1920928955078125e-07, R13 ;  /* 0x340000001a0d7823 */ /* 0x000fe2000001000d */
[----:B------:R-:W-:Y:S01]  /*0d80*/  FMUL R15, R15, R15 ;  /* 0x0000000f0f0f7220 */ /* 0x000fe20000400000 */
[----:B------:R-:W-:Y:S02]  /*0d90*/  FADD R23, RZ, -R23 ;  /* 0x80000017ff177221 */ /* 0x000fe40000000000 */
[----:B------:R-:W-:Y:S01]  /*0da0*/  FFMA.FTZ R13, R13, 0.69314718246459960938, R18 ;  /* 0x3f3172180d0d7823 */ /* 0x000fe20000010012 */
[----:B------:R-:W-:Y:S01]  /*0db0*/  @P6 MOV R18, 0x7f800000 ;  /* 0x7f80000000126802 */ /* 0x000fe20000000f00 */
[----:B------:R-:W-:Y:S01]  /*0dc0*/  FMUL R14, R15, R14 ;  /* 0x0000000e0f0e7220 */ /* 0x000fe20000400000 */
[----:B------:R-:W-:Y:S01]  /*0dd0*/  FADD R15, RZ, -R12 ;  /* 0x8000000cff0f7221 */ /* 0x000fe20000000000 */
[----:B------:R-:W-:Y:S02]  /*0de0*/  FMUL R17, R17, R17 ;  /* 0x0000001111117220 */ /* 0x000fe40000400000 */
[----:B------:R-:W-:Y:S01]  /*0df0*/  @P6 FFMA.FTZ R13, R25, R18, +INF ;  /* 0x7f800000190d6423 */ /* 0x000fe20000010012 */
[----:B------:R-:W-:Y:S01]  /*0e00*/  FSEL R18, R23, +INF , P5 ;  /* 0x7f80000017127808 */ /* 0x000fe20002800000 */
[----:B------:R-:W-:Y:S01]  /*0e10*/  FADD R24, RZ, -R24 ;  /* 0x80000018ff187221 */ /* 0x000fe20000000000 */
[----:B------:R-:W-:Y:S01]  /*0e20*/  FSEL R15, R15, +INF , P2 ;  /* 0x7f8000000f0f7808 */ /* 0x000fe20001000000 */
[----:B------:R-:W-:-:S02]  /*0e30*/  FMUL R4, R4, R4 ;  /* 0x0000000404047220 */ /* 0x000fc40000400000 */
[----:B------:R-:W-:Y:S01]  /*0e40*/  FMUL R12, R17, R18 ;  /* 0x00000012110c7220 */ /* 0x000fe20000400000 */
[----:B------:R-:W-:Y:S01]  /*0e50*/  FADD R13, RZ, -R13 ;  /* 0x8000000dff0d7221 */ /* 0x000fe20000000000 */
[----:B--2---:R-:W-:Y:S01]  /*0e60*/  FADD R17, -R9, 1 ;  /* 0x3f80000009117421 */ /* 0x004fe20000000100 */
[----:B------:R-:W-:Y:S01]  /*0e70*/  FSETP.NEU.AND P4, PT, R25, RZ, PT ;  /* 0x000000ff1900720b */ /* 0x000fe20003f8d000 */
[----:B------:R-:W-:Y:S01]  /*0e80*/  FADD R16, RZ, -R16 ;  /* 0x80000010ff107221 */ /* 0x000fe20000000000 */
[----:B------:R-:W-:Y:S01]  /*0e90*/  FSEL R24, R24, +INF , P3 ;  /* 0x7f80000018187808 */ /* 0x000fe20001800000 */
[----:B------:R-:W-:Y:S01]  /*0ea0*/  FMUL R4, R4, R15 ;  /* 0x0000000f04047220 */ /* 0x000fe20000400000 */
[----:B------:R-:W-:Y:S01]  /*0eb0*/  FMUL R5, R5, R5 ;  /* 0x0000000505057220 */ /* 0x000fe20000400000 */
[----:B------:R-:W-:Y:S01]  /*0ec0*/  FADD R15, -R8, 1 ;  /* 0x3f800000080f7421 */ /* 0x000fe20000000100 */
[----:B------:R-:W-:Y:S01]  /*0ed0*/  FMUL R17, R17, R17 ;  /* 0x0000001111117220 */ /* 0x000fe20000400000 */
[----:B------:R-:W-:Y:S01]  /*0ee0*/  FSEL R18, R13, +INF , P4 ;  /* 0x7f8000000d127808 */ /* 0x000fe20002000000 */
[----:B------:R-:W-:Y:S01]  /*0ef0*/  FADD R13, -R10, 1 ;  /* 0x3f8000000a0d7421 */ /* 0x000fe20000000100 */
[----:B------:R-:W-:Y:S01]  /*0f00*/  FSEL R19, R16, +INF , P1 ;  /* 0x7f80000010137808 */ /* 0x000fe20000800000 */
[----:B------:R-:W-:Y:S01]  /*0f10*/  FMUL R5, R5, R24 ;  /* 0x0000001805057220 */ /* 0x000fe20000400000 */
[----:B------:R-:W-:Y:S01]  /*0f20*/  FMUL R15, R15, R15 ;  /* 0x0000000f0f0f7220 */ /* 0x000fe20000400000 */
[----:B------:R-:W-:Y:S01]  /*0f30*/  FMUL R16, R17, R17 ;  /* 0x0000001111107220 */ /* 0x000fe20000400000 */
[----:B------:R-:W-:Y:S01]  /*0f40*/  FMUL R17, R13, R13 ;  /* 0x0000000d0d117220 */ /* 0x000fe20000400000 */
[----:B------:R-:W-:Y:S01]  /*0f50*/  FMUL R3, R3, R3 ;  /* 0x0000000303037220 */ /* 0x000fe20000400000 */
[----:B------:R-:W-:Y:S01]  /*0f60*/  FMUL R15, R15, R15 ;  /* 0x0000000f0f0f7220 */ /* 0x000fe20000400000 */
[----:B------:R-:W-:Y:S01]  /*0f70*/  FMUL R13, R5, R16 ;  /* 0x00000010050d7220 */ /* 0x000fe20000400000 */
[----:B------:R-:W-:Y:S01]  /*0f80*/  FADD R21, RZ, -R21 ;  /* 0x80000015ff157221 */ /* 0x000fe20000000000 */
[----:B------:R-:W-:Y:S01]  /*0f90*/  FADD R5, -R11, 1 ;  /* 0x3f8000000b057421 */ /* 0x000fe20000000100 */
[----:B------:R-:W-:Y:S01]  /*0fa0*/  FMUL R6, R6, R6 ;  /* 0x0000000606067220 */ /* 0x000fe20000400000 */
[----:B------:R-:W-:Y:S01]  /*0fb0*/  FMUL R0, R3, R0 ;  /* 0x0000000003007220 */ /* 0x000fe20000400000 */
[----:B------:R-:W-:Y:S01]  /*0fc0*/  FMUL R15, R4, R15 ;  /* 0x0000000f040f7220 */ /* 0x000fe20000400000 */
[----:B------:R-:W-:Y:S01]  /*0fd0*/  FMUL R3, R20, R20 ;  /* 0x0000001414037220 */ /* 0x000fe20000400000 */
[----:B------:R-:W-:Y:S01]  /*0fe0*/  FMUL R4, R5, R5 ;  /* 0x0000000505047220 */ /* 0x000fe20000400000 */
[----:B------:R-:W-:Y:S01]  /*0ff0*/  FSEL R20, R21, +INF , P0 ;  /* 0x7f80000015147808 */ /* 0x000fe20000000000 */
[----:B------:R-:W-:Y:S01]  /*1000*/  FMUL R7, R7, R7 ;  /* 0x0000000707077220 */ /* 0x000fe20000400000 */
[----:B------:R-:W-:Y:S01]  /*1010*/  FSET.BF.EQ.AND R9, R9, 1, PT ;  /* 0x3f8000000909780a */ /* 0x000fe20003802000 */
[----:B------:R-:W-:Y:S01]  /*1020*/  FMUL R6, R6, R19 ;  /* 0x0000001306067220 */ /* 0x000fe20000400000 */
[----:B------:R-:W-:Y:S01]  /*1030*/  FSET.BF.EQ.AND R5, R8, 1, PT ;  /* 0x3f8000000805780a */ /* 0x000fe20003802000 */
[----:B------:R-:W-:Y:S01]  /*1040*/  FMUL R17, R17, R17 ;  /* 0x0000001111117220 */ /* 0x000fe20000400000 */
[----:B------:R-:W-:Y:S01]  /*1050*/  FSET.BF.EQ.AND R10, R10, 1, PT ;  /* 0x3f8000000a0a780a */ /* 0x000fe20003802000 */
[----:B------:R-:W-:Y:S01]  /*1060*/  FMUL R3, R3, R20 ;  /* 0x0000001403037220 */ /* 0x000fe20000400000 */
[----:B------:R-:W-:Y:S01]  /*1070*/  FMUL R7, R7, R18 ;  /* 0x0000001207077220 */ /* 0x000fe20000400000 */
[----:B------:R-:W-:Y:S01]  /*1080*/  FMUL R6, R6, R17 ;  /* 0x0000001106067220 */ /* 0x000fe20000400000 */
[----:B------:R-:W-:Y:S01]  /*1090*/  FMUL R4, R4, R4 ;  /* 0x0000000404047220 */ /* 0x000fe20000400000 */
[----:B------:R-:W-:Y:S01]  /*10a0*/  FFMA R9, R14, R9, R13 ;  /* 0x000000090e097223 */ /* 0x000fe2000000000d */
[----:B------:R-:W-:Y:S01]  /*10b0*/  FFMA R0, R0, R5, R15 ;  /* 0x0000000500007223 */ /* 0x000fe2000000000f */
[----:B------:R-:W-:Y:S01]  /*10c0*/  FSET.BF.EQ.AND R11, R11, 1, PT ;  /* 0x3f8000000b0b780a */ /* 0x000fe20003802000 */
[----:B------:R-:W-:Y:S01]  /*10d0*/  FMUL R7, R7, R4 ;  /* 0x0000000407077220 */ /* 0x000fe20000400000 */
[----:B------:R-:W-:Y:S01]  /*10e0*/  FFMA R3, R3, R10, R6 ;  /* 0x0000000a03037223 */ /* 0x000fe20000000006 */
[----:B------:R-:W-:-:S02]  /*10f0*/  FADD R0, R0, R9 ;  /* 0x0000000900007221 */ /* 0x000fc40000000000 */
[----:B------:R-:W-:Y:S02]  /*1100*/  FFMA R7, R12, R11, R7 ;  /* 0x0000000b0c077223 */ /* 0x000fe40000000007 */
[----:B------:R-:W-:-:S04]  /*1110*/  FADD R0, R3, R0 ;  /* 0x0000000003007221 */ /* 0x000fc80000000000 */
[----:B------:R-:W-:-:S05]  /*1120*/  FADD R0, R7, R0 ;  /* 0x0000000007007221 */ /* 0x000fca0000000000 */
[----:B------:R-:W1:Y:S02]  /*1130*/  SHFL.BFLY PT, R3, R0, 0x10, 0x1f ;  /* 0x0e001f0000037f89 */ /* 0x000e6400000e0000 */
[----:B-1----:R-:W-:-:S05]  /*1140*/  FADD R3, R0, R3 ;  /* 0x0000000300037221 */ /* 0x002fca0000000000 */
[----:B------:R-:W1:Y:S02]  /*1150*/  SHFL.BFLY PT, R4, R3, 0x8, 0x1f ;  /* 0x0d001f0003047f89 */ /* 0x000e6400000e0000 */
[----:B-1----:R-:W-:-:S05]  /*1160*/  FADD R4, R3, R4 ;  /* 0x0000000403047221 */ /* 0x002fca0000000000 */
[----:B------:R-:W1:Y:S02]  /*1170*/  SHFL.BFLY PT, R5, R4, 0x4, 0x1f ;  /* 0x0c801f0004057f89 */ /* 0x000e6400000e0000 */
[----:B-1----:R-:W-:-:S05]  /*1180*/  FADD R5, R4, R5 ;  /* 0x0000000504057221 */ /* 0x002fca0000000000 */
[----:B------:R-:W1:Y:S01]  /*1190*/  SHFL.BFLY PT, R6, R5, 0x2, 0x1f ;  /* 0x0c401f0005067f89 */ /* 0x000e6200000e0000 */
[----:B------:R-:W2:Y:S01]  /*11a0*/  S2UR UR5, SR_CgaCtaId ;  /* 0x00000000000579c3 */ /* 0x000ea20000008800 */
[----:B------:R-:W-:Y:S01]  /*11b0*/  LOP3.LUT P0, RZ, R22, 0x1f, RZ, 0xc0, !PT ;  /* 0x0000001f16ff7812 */ /* 0x000fe2000780c0ff */
[----:B-1----:R-:W-:-:S05]  /*11c0*/  FADD R6, R5, R6 ;  /* 0x0000000605067221 */ /* 0x002fca0000000000 */
[----:B------:R-:W1:Y:S01]  /*11d0*/  SHFL.BFLY PT, R7, R6, 0x1, 0x1f ;  /* 0x0c201f0006077f89 */ /* 0x000e6200000e0000 */
[----:B------:R-:W-:Y:S01]  /*11e0*/  UMOV UR4, 0x400 ;  /* 0x0000040000047882 */ /* 0x000fe20000000000 */
[----:B------:R-:W-:Y:S01]  /*11f0*/  SHF.R.U32.HI R0, RZ, 0x3, R22 ;  /* 0x00000003ff007819 */ /* 0x000fe20000011616 */
[----:B--2---:R-:W-:-:S03]  /*1200*/  UPRMT UR4, UR5, 0x654, UR4 ;  /* 0x0000065405047896 */ /* 0x004fc60008000004 */
[----:B------:R-:W-:Y:S01]  /*1210*/  LOP3.LUT R0, R0, 0x4, RZ, 0xc0, !PT ;  /* 0x0000000400007812 */ /* 0x000fe200078ec0ff */
[----:B-1----:R-:W-:-:S05]  /*1220*/  FADD R7, R6, R7 ;  /* 0x0000000706077221 */ /* 0x002fca0000000000 */
[----:B------:R-:W-:Y:S01]  /*1230*/  @!P0 STS [R0+UR4], R7 ;  /* 0x0000000700008988 */ /* 0x000fe20008000804 */
[----:B------:R-:W-:Y:S01]  /*1240*/  BAR.SYNC.DEFER_BLOCKING 0x0 ;  /* 0x0000000000007b1d */ /* 0x000fe20000010000 */
[C---:B------:R-:W-:Y:S02]  /*1250*/  ISETP.GE.AND P1, PT, R22.reuse, 0x2, PT ;  /* 0x000000021600780c */ /* 0x040fe40003f26270 */
[----:B------:R-:W-:-:S11]  /*1260*/  SHF.L.U32 R8, R22, 0x2, RZ ;  /* 0x0000000216087819 */ /* 0x000fd600000006ff */
[----:B------:R-:W1:Y:S01]  /*1270*/  @!P1 LDS R2, [R8+UR4] ;  /* 0x0000000408029984 */ /* 0x000e620008000800 */
[----:B------:R-:W-:-:S04]  /*1280*/  LOP3.LUT R4, R22, 0x1, RZ, 0xc0, !PT ;  /* 0x0000000116047812 */ /* 0x000fc800078ec0ff */
[----:B------:R-:W-:-:S04]  /*1290*/  ISETP.NE.U32.AND P0, PT, R4, 0x1, PT ;  /* 0x000000010400780c */ /* 0x000fc80003f05070 */
[----:B------:R-:W-:Y:S01]  /*12a0*/  ISETP.LT.AND P0, PT, R22, 0x2, P0 ;  /* 0x000000021600780c */ /* 0x000fe20000701270 */
[----:B-1----:R-:W1:Y:S02]  /*12b0*/  SHFL.BFLY PT, R3, R2, 0x1, 0x1f ;  /* 0x0c201f0002037f89 */ /* 0x002e6400000e0000 */
[----:B-1----:R-:W-:-:S10]  /*12c0*/  FADD R3, R2, R3 ;  /* 0x0000000302037221 */ /* 0x002fd40000000000 */
[----:B------:R1:W-:Y:S01]  /*12d0*/  @P0 STS [R8+UR4], R3 ;  /* 0x0000000308000988 */ /* 0x0003e20008000804 */
[----:B------:R-:W-:Y:S01]  /*12e0*/  BAR.SYNC.DEFER_BLOCKING 0x0 ;  /* 0x0000000000007b1d */ /* 0x000fe20000010000 */
[----:B------:R-:W-:-:S05]  /*12f0*/  LOP3.LUT P0, RZ, R22, 0x3f, RZ, 0xc0, !PT ;  /* 0x0000003f16ff7812 */ /* 0x000fca000780c0ff */
[----:B------:R-:W2:Y:S02]  /*1300*/  LDS R4, [UR4] ;  /* 0x00000004ff047984 */ /* 0x000ea40008000800 */
[----:B------:R-:W-:Y:S06]  /*1310*/  BAR.SYNC.DEFER_BLOCKING 0x0 ;  /* 0x0000000000007b1d */ /* 0x000fec0000010000 */
[----:B-1----:R-:W-:Y:S05]  /*1320*/  @P0 EXIT ;  /* 0x000000000000094d */ /* 0x002fea0003800000 */
[----:B------:R-:W0:Y:S01]  /*1330*/  LDC.64 R2, c[0x0][0x210] ;  /* 0x00008400ff027b82 */ /* 0x000e220000000a00 */
[----:B--2---:R-:W-:-:S04]  /*1340*/  FADD R4, RZ, R4 ;  /* 0x00000004ff047221 */ /* 0x004fc80000000000 */
[----:B------:R-:W-:-:S05]  /*1350*/  FMUL R5, R4, 0.00390625 ;  /* 0x3b80000004057820 */ /* 0x000fca0000400000 */
[----:B0-----:R-:W-:Y:S01]  /*1360*/  STG.E desc[UR6][R2.64], R5 ;  /* 0x0000000502007986 */ /* 0x001fe2000c101906 */
[----:B------:R-:W-:Y:S05]  /*1370*/  EXIT ;  /* 0x000000000000794d */ /* 0x000fea0003800000 */
.L_x_0:
[----:B------:R-:W-:-:S00]  /*1380*/  BRA `(.L_x_0) ;  /* 0xfffffffc00fc7947 */ /* 0x000fc0000383ffff */
[----:B------:R-:W-:-:S00]  /*1390*/  NOP ;  /* 0x0000000000007918 */ /* 0x000fc00000000000 */
        /* <DEDUP_REMOVED lines=14> */
.L_x_1:


//--------------------- .nv.global.init           --------------------------
	.section	.nv.global.init,"aw",@progbits
.nv.global.init:
	.type		_$_str,@object
	.size		_$_str,(.L_0 - _$_str)
_$_str:
        /*0000*/ 	.byte	0x5f, 0x5f, 0x43, 0x55, 0x44, 0x41, 0x5f, 0x46, 0x54, 0x5a, 0x00
.L_0:


//--------------------- .nv.shared.triton_per_fused_add_eq_log_mean_mul_neg_pow_rsub_0 --------------------------
	.section	.nv.shared.triton_per_fused_add_eq_log_mean_mul_neg_pow_rsub_0,"aw",@nobits
	.sectionflags	@""
	.align	16
	.zero		1024


//--------------------- .nv.constant0.triton_per_fused_add_eq_log_mean_mul_neg_pow_rsub_0 --------------------------
	.section	.nv.constant0.triton_per_fused_add_eq_log_mean_mul_neg_pow_rsub_0,"a",@progbits
	.sectionflags	@""
	.align	4
.nv.constant0.triton_per_fused_add_eq_log_mean_mul_neg_pow_rsub_0:
	.zero		556
